//
// Generated by NVIDIA NVVM Compiler
//
// Compiler Build ID: CL-36424714
// Cuda compilation tools, release 13.0, V13.0.88
// Based on NVVM 20.0.0
//

.version 9.0
.target sm_100
.address_size 64

	// .globl	_Z6add_v1PiS_S_ii

.visible .entry _Z6add_v1PiS_S_ii(
	.param .u64 .ptr .align 1 _Z6add_v1PiS_S_ii_param_0,
	.param .u64 .ptr .align 1 _Z6add_v1PiS_S_ii_param_1,
	.param .u64 .ptr .align 1 _Z6add_v1PiS_S_ii_param_2,
	.param .u32 _Z6add_v1PiS_S_ii_param_3,
	.param .u32 _Z6add_v1PiS_S_ii_param_4
)
{
	.reg .pred 	%p<4>;
	.reg .b32 	%r<17>;
	.reg .b64 	%rd<11>;

	ld.param.u64 	%rd1, [_Z6add_v1PiS_S_ii_param_0];
	ld.param.u64 	%rd2, [_Z6add_v1PiS_S_ii_param_1];
	ld.param.u64 	%rd3, [_Z6add_v1PiS_S_ii_param_2];
	ld.param.u32 	%r4, [_Z6add_v1PiS_S_ii_param_3];
	ld.param.u32 	%r5, [_Z6add_v1PiS_S_ii_param_4];
	mov.u32 	%r6, %ctaid.x;
	mov.u32 	%r7, %ntid.x;
	mov.u32 	%r8, %tid.x;
	mad.lo.s32 	%r1, %r6, %r7, %r8;
	mov.u32 	%r9, %ctaid.y;
	mov.u32 	%r10, %ntid.y;
	mov.u32 	%r11, %tid.y;
	mad.lo.s32 	%r12, %r9, %r10, %r11;
	setp.ge.s32 	%p1, %r1, %r4;
	setp.ge.s32 	%p2, %r12, %r5;
	or.pred  	%p3, %p1, %p2;
	@%p3 bra 	$L__BB0_2;
	cvta.to.global.u64 	%rd4, %rd1;
	cvta.to.global.u64 	%rd5, %rd2;
	cvta.to.global.u64 	%rd6, %rd3;
	mad.lo.s32 	%r13, %r5, %r1, %r12;
	mul.wide.s32 	%rd7, %r13, 4;
	add.s64 	%rd8, %rd4, %rd7;
	ld.global.u32 	%r14, [%rd8];
	add.s64 	%rd9, %rd5, %rd7;
	ld.global.u32 	%r15, [%rd9];
	add.s32 	%r16, %r15, %r14;
	add.s64 	%rd10, %rd6, %rd7;
	st.global.u32 	[%rd10], %r16;
$L__BB0_2:
	ret;

}
	// .globl	_Z6add_v2PiS_S_ii
.visible .entry _Z6add_v2PiS_S_ii(
	.param .u64 .ptr .align 1 _Z6add_v2PiS_S_ii_param_0,
	.param .u64 .ptr .align 1 _Z6add_v2PiS_S_ii_param_1,
	.param .u64 .ptr .align 1 _Z6add_v2PiS_S_ii_param_2,
	.param .u32 _Z6add_v2PiS_S_ii_param_3,
	.param .u32 _Z6add_v2PiS_S_ii_param_4
)
{
	.reg .pred 	%p<4>;
	.reg .b32 	%r<15>;
	.reg .b64 	%rd<11>;

	ld.param.u64 	%rd1, [_Z6add_v2PiS_S_ii_param_0];
	ld.param.u64 	%rd2, [_Z6add_v2PiS_S_ii_param_1];
	ld.param.u64 	%rd3, [_Z6add_v2PiS_S_ii_param_2];
	ld.param.u32 	%r4, [_Z6add_v2PiS_S_ii_param_3];
	ld.param.u32 	%r3, [_Z6add_v2PiS_S_ii_param_4];
	mov.u32 	%r5, %ctaid.y;
	mov.u32 	%r6, %ntid.y;
	mov.u32 	%r7, %tid.y;
	mad.lo.s32 	%r1, %r5, %r6, %r7;
	mov.u32 	%r8, %ctaid.x;
	mov.u32 	%r9, %ntid.x;
	mov.u32 	%r10, %tid.x;
	mad.lo.s32 	%r2, %r8, %r9, %r10;
	setp.ge.s32 	%p1, %r1, %r4;
	setp.ge.s32 	%p2, %r2, %r3;
	or.pred  	%p3, %p1, %p2;
	@%p3 bra 	$L__BB1_2;
	cvta.to.global.u64 	%rd4, %rd1;
	cvta.to.global.u64 	%rd5, %rd2;
	cvta.to.global.u64 	%rd6, %rd3;
	mad.lo.s32 	%r11, %r3, %r1, %r2;
	mul.wide.s32 	%rd7, %r11, 4;
	add.s64 	%rd8, %rd4, %rd7;
	ld.global.u32 	%r12, [%rd8];
	add.s64 	%rd9, %rd5, %rd7;
	ld.global.u32 	%r13, [%rd9];
	add.s32 	%r14, %r13, %r12;
	add.s64 	%rd10, %rd6, %rd7;
	st.global.u32 	[%rd10], %r14;
$L__BB1_2:
	ret;

}


// ===== COMPILED SASS (sm_100) =====

	.target	sm_100

	.elftype	@"ET_EXEC"


//--------------------- .note.nv.tkinfo           --------------------------
	.section	.note.nv.tkinfo,"",@"SHT_NOTE"
	.sectionflags	@"SHF_NOTE_NV_TKINFO"
	.tkinfo
        /*0018*/ 	.word	0x00000002
        /*0030*/ 	.string	""
        /*0030*/ 	.string	"ptxas"
        /*0030*/ 	.string	"Cuda compilation tools, release 13.0, V13.0.88"
        /*0030*/ 	.string	"Build cuda_13.0.r13.0/compiler.36424714_0"
        /*0030*/ 	.string	"-arch sm_100 -m 64 "



//--------------------- .note.nv.cuinfo           --------------------------
	.section	.note.nv.cuinfo,"",@"SHT_NOTE"
	.sectionflags	@"SHF_NOTE_NV_CUINFO"
        /*0018*/ 	.short	0x0002
        /*001a*/ 	.short	0x0064
        /*001c*/ 	.short	0x0082
	.zero		2


//--------------------- .nv.info                  --------------------------
	.section	.nv.info,"",@"SHT_CUDA_INFO"
	.align	4


	//----- nvinfo : EIATTR_REGCOUNT
	.align		4
        /*0000*/ 	.byte	0x04, 0x2f
        /*0002*/ 	.short	(.L_1 - .L_0)
	.align		4
.L_0:
        /*0004*/ 	.word	index@(_Z6add_v1PiS_S_ii)
        /*0008*/ 	.word	0x0000000c


	//----- nvinfo : EIATTR_FRAME_SIZE
	.align		4
.L_1:
        /*000c*/ 	.byte	0x04, 0x11
        /*000e*/ 	.short	(.L_3 - .L_2)
	.align		4
.L_2:
        /*0010*/ 	.word	index@(_Z6add_v1PiS_S_ii)
        /*0014*/ 	.word	0x00000000


	//----- nvinfo : EIATTR_REGCOUNT
	.align		4
.L_3:
        /*0018*/ 	.byte	0x04, 0x2f
        /*001a*/ 	.short	(.L_5 - .L_4)
	.align		4
.L_4:
        /*001c*/ 	.word	index@(_Z6add_v2PiS_S_ii)
        /*0020*/ 	.word	0x0000000c


	//----- nvinfo : EIATTR_FRAME_SIZE
	.align		4
.L_5:
        /*0024*/ 	.byte	0x04, 0x11
        /*0026*/ 	.short	(.L_7 - .L_6)
	.align		4
.L_6:
        /*0028*/ 	.word	index@(_Z6add_v2PiS_S_ii)
        /*002c*/ 	.word	0x00000000


	//----- nvinfo : EIATTR_MIN_STACK_SIZE
	.align		4
.L_7:
        /*0030*/ 	.byte	0x04, 0x12
        /*0032*/ 	.short	(.L_9 - .L_8)
	.align		4
.L_8:
        /*0034*/ 	.word	index@(_Z6add_v2PiS_S_ii)
        /*0038*/ 	.word	0x00000000


	//----- nvinfo : EIATTR_MIN_STACK_SIZE
	.align		4
.L_9:
        /*003c*/ 	.byte	0x04, 0x12
        /*003e*/ 	.short	(.L_11 - .L_10)
	.align		4
.L_10:
        /*0040*/ 	.word	index@(_Z6add_v1PiS_S_ii)
        /*0044*/ 	.word	0x00000000
.L_11:


//--------------------- .nv.compat                --------------------------
	.section	.nv.compat,"",@"SHT_CUDA_COMPAT_INFO"
	.align	4
        /*0000*/ 	.byte	0x02, 0x09, 0x00, 0x00, 0x02, 0x02, 0x01, 0x00, 0x02, 0x05, 0x05, 0x00, 0x03, 0x07, 0x01, 0x01
        /*0010*/ 	.byte	0x02, 0x03, 0x00, 0x00, 0x02, 0x06, 0x01, 0x00, 0x04, 0x0b, 0x08, 0x00, 0x09, 0x00, 0x00, 0x00
        /*0020*/ 	.byte	0x00, 0x00, 0x00, 0x00


//--------------------- .nv.info._Z6add_v2PiS_S_ii --------------------------
	.section	.nv.info._Z6add_v2PiS_S_ii,"",@"SHT_CUDA_INFO"
	.sectionflags	@""
	.align	4


	//----- nvinfo : EIATTR_CUDA_API_VERSION
	.align		4
        /*0000*/ 	.byte	0x04, 0x37
        /*0002*/ 	.short	(.L_13 - .L_12)
.L_12:
        /*0004*/ 	.word	0x00000082


	//----- nvinfo : EIATTR_KPARAM_INFO
	.align		4
.L_13:
        /*0008*/ 	.byte	0x04, 0x17
        /*000a*/ 	.short	(.L_15 - .L_14)
.L_14:
        /*000c*/ 	.word	0x00000000
        /*0010*/ 	.short	0x0004
        /*0012*/ 	.short	0x001c
        /*0014*/ 	.byte	0x00, 0xf0, 0x11, 0x00


	//----- nvinfo : EIATTR_KPARAM_INFO
	.align		4
.L_15:
        /*0018*/ 	.byte	0x04, 0x17
        /*001a*/ 	.short	(.L_17 - .L_16)
.L_16:
        /*001c*/ 	.word	0x00000000
        /*0020*/ 	.short	0x0003
        /*0022*/ 	.short	0x0018
        /*0024*/ 	.byte	0x00, 0xf0, 0x11, 0x00


	//----- nvinfo : EIATTR_KPARAM_INFO
	.align		4
.L_17:
        /*0028*/ 	.byte	0x04, 0x17
        /*002a*/ 	.short	(.L_19 - .L_18)
.L_18:
        /*002c*/ 	.word	0x00000000
        /*0030*/ 	.short	0x0002
        /*0032*/ 	.short	0x0010
        /*0034*/ 	.byte	0x00, 0xf5, 0x21, 0x00


	//----- nvinfo : EIATTR_KPARAM_INFO
	.align		4
.L_19:
        /*0038*/ 	.byte	0x04, 0x17
        /*003a*/ 	.short	(.L_21 - .L_20)
.L_20:
        /*003c*/ 	.word	0x00000000
        /*0040*/ 	.short	0x0001
        /*0042*/ 	.short	0x0008
        /*0044*/ 	.byte	0x00, 0xf5, 0x21, 0x00


	//----- nvinfo : EIATTR_KPARAM_INFO
	.align		4
.L_21:
        /*0048*/ 	.byte	0x04, 0x17
        /*004a*/ 	.short	(.L_23 - .L_22)
.L_22:
        /*004c*/ 	.word	0x00000000
        /*0050*/ 	.short	0x0000
        /*0052*/ 	.short	0x0000
        /*0054*/ 	.byte	0x00, 0xf5, 0x21, 0x00


	//----- nvinfo : EIATTR_SPARSE_MMA_MASK
	.align		4
.L_23:
        /*0058*/ 	.byte	0x03, 0x50
        /*005a*/ 	.short	0x0000


	//----- nvinfo : EIATTR_MAXREG_COUNT
	.align		4
        /*005c*/ 	.byte	0x03, 0x1b
        /*005e*/ 	.short	0x00ff


	//----- nvinfo : EIATTR_MERCURY_ISA_VERSION
	.align		4
        /*0060*/ 	.byte	0x03, 0x5f
        /*0062*/ 	.short	0x0101


	//----- nvinfo : EIATTR_VRC_CTA_INIT_COUNT
	.align		4
        /*0064*/ 	.byte	0x02, 0x4a
	.zero		1
	.zero		1


	//----- nvinfo : EIATTR_EXIT_INSTR_OFFSETS
	.align		4
        /*0068*/ 	.byte	0x04, 0x1c
        /*006a*/ 	.short	(.L_25 - .L_24)


	//   ....[0]....
.L_24:
        /*006c*/ 	.word	0x000000c0


	//   ....[1]....
        /*0070*/ 	.word	0x00000190


	//----- nvinfo : EIATTR_CBANK_PARAM_SIZE
	.align		4
.L_25:
        /*0074*/ 	.byte	0x03, 0x19
        /*0076*/ 	.short	0x0020


	//----- nvinfo : EIATTR_PARAM_CBANK
	.align		4
        /*0078*/ 	.byte	0x04, 0x0a
        /*007a*/ 	.short	(.L_27 - .L_26)
	.align		4
.L_26:
        /*007c*/ 	.word	index@(.nv.constant0._Z6add_v2PiS_S_ii)
        /*0080*/ 	.short	0x0380
        /*0082*/ 	.short	0x0020


	//----- nvinfo : EIATTR_SW_WAR
	.align		4
.L_27:
        /*0084*/ 	.byte	0x04, 0x36
        /*0086*/ 	.short	(.L_29 - .L_28)
.L_28:
        /*0088*/ 	.word	0x00000008
.L_29:


//--------------------- .nv.info._Z6add_v1PiS_S_ii --------------------------
	.section	.nv.info._Z6add_v1PiS_S_ii,"",@"SHT_CUDA_INFO"
	.sectionflags	@""
	.align	4


	//----- nvinfo : EIATTR_CUDA_API_VERSION
	.align		4
        /*0000*/ 	.byte	0x04, 0x37
        /*0002*/ 	.short	(.L_31 - .L_30)
.L_30:
        /*0004*/ 	.word	0x00000082


	//----- nvinfo : EIATTR_KPARAM_INFO
	.align		4
.L_31:
        /*0008*/ 	.byte	0x04, 0x17
        /*000a*/ 	.short	(.L_33 - .L_32)
.L_32:
        /*000c*/ 	.word	0x00000000
        /*0010*/ 	.short	0x0004
        /*0012*/ 	.short	0x001c
        /*0014*/ 	.byte	0x00, 0xf0, 0x11, 0x00


	//----- nvinfo : EIATTR_KPARAM_INFO
	.align		4
.L_33:
        /*0018*/ 	.byte	0x04, 0x17
        /*001a*/ 	.short	(.L_35 - .L_34)
.L_34:
        /*001c*/ 	.word	0x00000000
        /*0020*/ 	.short	0x0003
        /*0022*/ 	.short	0x0018
        /*0024*/ 	.byte	0x00, 0xf0, 0x11, 0x00


	//----- nvinfo : EIATTR_KPARAM_INFO
	.align		4
.L_35:
        /*0028*/ 	.byte	0x04, 0x17
        /*002a*/ 	.short	(.L_37 - .L_36)
.L_36:
        /*002c*/ 	.word	0x00000000
        /*0030*/ 	.short	0x0002
        /*0032*/ 	.short	0x0010
        /*0034*/ 	.byte	0x00, 0xf5, 0x21, 0x00


	//----- nvinfo : EIATTR_KPARAM_INFO
	.align		4
.L_37:
        /*0038*/ 	.byte	0x04, 0x17
        /*003a*/ 	.short	(.L_39 - .L_38)
.L_38:
        /*003c*/ 	.word	0x00000000
        /*0040*/ 	.short	0x0001
        /*0042*/ 	.short	0x0008
        /*0044*/ 	.byte	0x00, 0xf5, 0x21, 0x00


	//----- nvinfo : EIATTR_KPARAM_INFO
	.align		4
.L_39:
        /*0048*/ 	.byte	0x04, 0x17
        /*004a*/ 	.short	(.L_41 - .L_40)
.L_40:
        /*004c*/ 	.word	0x00000000
        /*0050*/ 	.short	0x0000
        /*0052*/ 	.short	0x0000
        /*0054*/ 	.byte	0x00, 0xf5, 0x21, 0x00


	//----- nvinfo : EIATTR_SPARSE_MMA_MASK
	.align		4
.L_41:
        /*0058*/ 	.byte	0x03, 0x50
        /*005a*/ 	.short	0x0000


	//----- nvinfo : EIATTR_MAXREG_COUNT
	.align		4
        /*005c*/ 	.byte	0x03, 0x1b
        /*005e*/ 	.short	0x00ff


	//----- nvinfo : EIATTR_MERCURY_ISA_VERSION
	.align		4
        /*0060*/ 	.byte	0x03, 0x5f
        /*0062*/ 	.short	0x0101


	//----- nvinfo : EIATTR_VRC_CTA_INIT_COUNT
	.align		4
        /*0064*/ 	.byte	0x02, 0x4a
	.zero		1
	.zero		1


	//----- nvinfo : EIATTR_EXIT_INSTR_OFFSETS
	.align		4
        /*0068*/ 	.byte	0x04, 0x1c
        /*006a*/ 	.short	(.L_43 - .L_42)


	//   ....[0]....
.L_42:
        /*006c*/ 	.word	0x000000c0


	//   ....[1]....
        /*0070*/ 	.word	0x00000190


	//----- nvinfo : EIATTR_CBANK_PARAM_SIZE
	.align		4
.L_43:
        /*0074*/ 	.byte	0x03, 0x19
        /*0076*/ 	.short	0x0020


	//----- nvinfo : EIATTR_PARAM_CBANK
	.align		4
        /*0078*/ 	.byte	0x04, 0x0a
        /*007a*/ 	.short	(.L_45 - .L_44)
	.align		4
.L_44:
        /*007c*/ 	.word	index@(.nv.constant0._Z6add_v1PiS_S_ii)
        /*0080*/ 	.short	0x0380
        /*0082*/ 	.short	0x0020


	//----- nvinfo : EIATTR_SW_WAR
	.align		4
.L_45:
        /*0084*/ 	.byte	0x04, 0x36
        /*0086*/ 	.short	(.L_47 - .L_46)
.L_46:
        /*0088*/ 	.word	0x00000008
.L_47:


//--------------------- .nv.callgraph             --------------------------
	.section	.nv.callgraph,"",@"SHT_CUDA_CALLGRAPH"
	.align	4
	.sectionentsize	8
	.align		4
        /*0000*/ 	.word	0x00000000
	.align		4
        /*0004*/ 	.word	0xffffffff
	.align		4
        /*0008*/ 	.word	0x00000000
	.align		4
        /*000c*/ 	.word	0xfffffffe
	.align		4
        /*0010*/ 	.word	0x00000000
	.align		4
        /*0014*/ 	.word	0xfffffffd
	.align		4
        /*0018*/ 	.word	0x00000000
	.align		4
        /*001c*/ 	.word	0xfffffffc


//--------------------- .text._Z6add_v2PiS_S_ii   --------------------------
	.section	.text._Z6add_v2PiS_S_ii,"ax",@progbits
	.align	128
        .global         _Z6add_v2PiS_S_ii
        .type           _Z6add_v2PiS_S_ii,@function
        .size           _Z6add_v2PiS_S_ii,(.L_x_2 - _Z6add_v2PiS_S_ii)
        .other          _Z6add_v2PiS_S_ii,@"STO_CUDA_ENTRY STV_DEFAULT"
_Z6add_v2PiS_S_ii:
.text._Z6add_v2PiS_S_ii:
[----:B------:R-:W-:Y:S01]  /*0000*/  LDC R1, c[0x0][0x37c] ;  /* 0x0000df00ff017b82 */ /* 0x000fe20000000800 */
[----:B------:R-:W0:Y:S07]  /*0010*/  S2R R2, SR_TID.X ;  /* 0x0000000000027919 */ /* 0x000e2e0000002100 */
[----:B------:R-:W1:Y:S01]  /*0020*/  LDC R0, c[0x0][0x364] ;  /* 0x0000d900ff007b82 */ /* 0x000e620000000800 */
[----:B------:R-:W2:Y:S01]  /*0030*/  LDCU.64 UR6, c[0x0][0x398] ;  /* 0x00007300ff0677ac */ /* 0x000ea20008000a00 */
[----:B------:R-:W1:Y:S06]  /*0040*/  S2R R3, SR_TID.Y ;  /* 0x0000000000037919 */ /* 0x000e6c0000002200 */
[----:B------:R-:W0:Y:S08]  /*0050*/  S2UR UR5, SR_CTAID.X ;  /* 0x00000000000579c3 */ /* 0x000e300000002500 */
[----:B------:R-:W0:Y:S08]  /*0060*/  LDC R7, c[0x0][0x360] ;  /* 0x0000d800ff077b82 */ /* 0x000e300000000800 */
[----:B------:R-:W1:Y:S01]  /*0070*/  S2UR UR4, SR_CTAID.Y ;  /* 0x00000000000479c3 */ /* 0x000e620000002600 */
[----:B0-----:R-:W-:-:S05]  /*0080*/  IMAD R7, R7, UR5, R2 ;  /* 0x0000000507077c24 */ /* 0x001fca000f8e0202 */
[----:B--2---:R-:W-:Y:S01]  /*0090*/  ISETP.GE.AND P0, PT, R7, UR7, PT ;  /* 0x0000000707007c0c */ /* 0x004fe2000bf06270 */
[----:B-1----:R-:W-:-:S05]  /*00a0*/  IMAD R0, R0, UR4, R3 ;  /* 0x0000000400007c24 */ /* 0x002fca000f8e0203 */
[----:B------:R-:W-:-:S13]  /*00b0*/  ISETP.GE.OR P0, PT, R0, UR6, P0 ;  /* 0x0000000600007c0c */ /* 0x000fda0008706670 */
[----:B------:R-:W-:Y:S05]  /*00c0*/  @P0 EXIT ;  /* 0x000000000000094d */ /* 0x000fea0003800000 */
[----:B------:R-:W0:Y:S01]  /*00d0*/  LDC.64 R2, c[0x0][0x380] ;  /* 0x0000e000ff027b82 */ /* 0x000e220000000a00 */
[----:B------:R-:W1:Y:S01]  /*00e0*/  LDCU.64 UR4, c[0x0][0x358] ;  /* 0x00006b00ff0477ac */ /* 0x000e620008000a00 */
[----:B------:R-:W-:-:S06]  /*00f0*/  IMAD R9, R0, UR7, R7 ;  /* 0x0000000700097c24 */ /* 0x000fcc000f8e0207 */
[----:B------:R-:W2:Y:S08]  /*0100*/  LDC.64 R4, c[0x0][0x388] ;  /* 0x0000e200ff047b82 */ /* 0x000eb00000000a00 */
[----:B------:R-:W3:Y:S01]  /*0110*/  LDC.64 R6, c[0x0][0x390] ;  /* 0x0000e400ff067b82 */ /* 0x000ee20000000a00 */
[----:B0-----:R-:W-:-:S06]  /*0120*/  IMAD.WIDE R2, R9, 0x4, R2 ;  /* 0x0000000409027825 */ /* 0x001fcc00078e0202 */
[----:B-1----:R-:W4:Y:S01]  /*0130*/  LDG.E R2, desc[UR4][R2.64] ;  /* 0x0000000402027981 */ /* 0x002f22000c1e1900 */
[----:B--2---:R-:W-:-:S06]  /*0140*/  IMAD.WIDE R4, R9, 0x4, R4 ;  /* 0x0000000409047825 */ /* 0x004fcc00078e0204 */
[----:B------:R-:W4:Y:S01]  /*0150*/  LDG.E R5, desc[UR4][R4.64] ;  /* 0x0000000404057981 */ /* 0x000f22000c1e1900 */
[----:B---3--:R-:W-:Y:S01]  /*0160*/  IMAD.WIDE R6, R9, 0x4, R6 ;  /* 0x0000000409067825 */ /* 0x008fe200078e0206 */
[----:B----4-:R-:W-:-:S05]  /*0170*/  IADD3 R9, PT, PT, R2, R5, RZ ;  /* 0x0000000502097210 */ /* 0x010fca0007ffe0ff */
[----:B------:R-:W-:Y:S01]  /*0180*/  STG.E desc[UR4][R6.64], R9 ;  /* 0x0000000906007986 */ /* 0x000fe2000c101904 */
[----:B------:R-:W-:Y:S05]  /*0190*/  EXIT ;  /* 0x000000000000794d */ /* 0x000fea0003800000 */
.L_x_0:
[----:B------:R-:W-:-:S00]  /*01a0*/  BRA `(.L_x_0) ;  /* 0xfffffffc00fc7947 */ /* 0x000fc0000383ffff */
[----:B------:R-:W-:-:S00]  /*01b0*/  NOP ;  /* 0x0000000000007918 */ /* 0x000fc00000000000 */
        /* <DEDUP_REMOVED lines=12> */
.L_x_2:


//--------------------- .text._Z6add_v1PiS_S_ii   --------------------------
	.section	.text._Z6add_v1PiS_S_ii,"ax",@progbits
	.align	128
        .global         _Z6add_v1PiS_S_ii
        .type           _Z6add_v1PiS_S_ii,@function
        .size           _Z6add_v1PiS_S_ii,(.L_x_3 - _Z6add_v1PiS_S_ii)
        .other          _Z6add_v1PiS_S_ii,@"STO_CUDA_ENTRY STV_DEFAULT"
_Z6add_v1PiS_S_ii:
.text._Z6add_v1PiS_S_ii:
[----:B------:R-:W-:Y:S01]  /*0000*/  LDC R1, c[0x0][0x37c] ;  /* 0x0000df00ff017b82 */ /* 0x000fe20000000800 */
[----:B------:R-:W0:Y:S07]  /*0010*/  S2R R2, SR_TID.Y ;  /* 0x0000000000027919 */ /* 0x000e2e0000002200 */
[----:B------:R-:W1:Y:S01]  /*0020*/  LDC R0, c[0x0][0x360] ;  /* 0x0000d800ff007b82 */ /* 0x000e620000000800 */
[----:B------:R-:W2:Y:S01]  /*0030*/  LDCU.64 UR6, c[0x0][0x398] ;  /* 0x00007300ff0677ac */ /* 0x000ea20008000a00 */
[----:B------:R-:W1:Y:S06]  /*0040*/  S2R R3, SR_TID.X ;  /* 0x0000000000037919 */ /* 0x000e6c0000002100 */
[----:B------:R-:W0:Y:S08]  /*0050*/  S2UR UR5, SR_CTAID.Y ;  /* 0x00000000000579c3 */ /* 0x000e300000002600 */
[----:B------:R-:W0:Y:S08]  /*0060*/  LDC R7, c[0x0][0x364] ;  /* 0x0000d900ff077b82 */ /* 0x000e300000000800 */
[----:B------:R-:W1:Y:S01]  /*0070*/  S2UR UR4, SR_CTAID.X ;  /* 0x00000000000479c3 */ /* 0x000e620000002500 */
        /* <DEDUP_REMOVED lines=18> */
.L_x_1:
        /* <DEDUP_REMOVED lines=14> */
.L_x_3:


//--------------------- .nv.shared.reserved.0     --------------------------
	.section	.nv.shared.reserved.0,"aw",@nobits
	.weak		__nv_reservedSMEM_offset_0_alias
	.size		__nv_reservedSMEM_offset_0_alias, 0, 64
	.other		__nv_reservedSMEM_offset_0_alias,@"STO_CUDA_RESERVED_SHARED STV_DEFAULT"
__nv_reservedSMEM_offset_0_alias:
	.zero		0
	.zero		64


//--------------------- .nv.constant0._Z6add_v2PiS_S_ii --------------------------
	.section	.nv.constant0._Z6add_v2PiS_S_ii,"a",@progbits
	.sectionflags	@""
	.align	4
.nv.constant0._Z6add_v2PiS_S_ii:
	.zero		928


//--------------------- .nv.constant0._Z6add_v1PiS_S_ii --------------------------
	.section	.nv.constant0._Z6add_v1PiS_S_ii,"a",@progbits
	.sectionflags	@""
	.align	4
.nv.constant0._Z6add_v1PiS_S_ii:
	.zero		928


//--------------------- SYMBOLS --------------------------

	.type		.nv.reservedSmem.offset0,@object
	.size		.nv.reservedSmem.offset0,0x4
